	.headerflags	@"EF_CUDA_TEXMODE_UNIFIED EF_CUDA_64BIT_ADDRESS EF_CUDA_ACCELERATORS EF_CUDA_SM90 EF_CUDA_VIRTUAL_SM(EF_CUDA_SM90)"
	.elftype	@"ET_EXEC"


//--------------------- .nv.info                  --------------------------
	.section	.nv.info,"",@"SHT_CUDA_INFO"
	.align	4


	//----- nvinfo : EIATTR_REGCOUNT
	.align		4
        /*0000*/ 	.byte	0x04, 0x2f
        /*0002*/ 	.short	(.L_1 - .L_0)
	.align		4
.L_0:
        /*0004*/ 	.word	index@(triton_poi_fused_clone_1)
        /*0008*/ 	.word	0x0000000e


	//----- nvinfo : EIATTR_MIN_STACK_SIZE
	.align		4
.L_1:
        /*000c*/ 	.byte	0x04, 0x12
        /*000e*/ 	.short	(.L_3 - .L_2)
	.align		4
.L_2:
        /*0010*/ 	.word	index@(triton_poi_fused_clone_1)
        /*0014*/ 	.word	0x00000000


	//----- nvinfo : EIATTR_FRAME_SIZE
	.align		4
.L_3:
        /*0018*/ 	.byte	0x04, 0x11
        /*001a*/ 	.short	(.L_5 - .L_4)
	.align		4
.L_4:
        /*001c*/ 	.word	index@(triton_poi_fused_clone_1)
        /*0020*/ 	.word	0x00000000


	//----- nvinfo : EIATTR_MIN_STACK_SIZE
	.align		4
.L_5:
        /*0024*/ 	.byte	0x04, 0x12
        /*0026*/ 	.short	(.L_7 - .L_6)
	.align		4
.L_6:
        /*0028*/ 	.word	index@(triton_poi_fused_clone_1)
        /*002c*/ 	.word	0x00000000
.L_7:


//--------------------- .nv.info.triton_poi_fused_clone_1 --------------------------
	.section	.nv.info.triton_poi_fused_clone_1,"",@"SHT_CUDA_INFO"
	.sectionflags	@""
	.align	4


	//----- nvinfo : EIATTR_CUDA_API_VERSION
	.align		4
        /*0000*/ 	.byte	0x04, 0x37
        /*0002*/ 	.short	(.L_9 - .L_8)
.L_8:
        /*0004*/ 	.word	0x0000007c


	//----- nvinfo : EIATTR_KPARAM_INFO
	.align		4
.L_9:
        /*0008*/ 	.byte	0x04, 0x17
        /*000a*/ 	.short	(.L_11 - .L_10)
.L_10:
        /*000c*/ 	.word	0x00000000
        /*0010*/ 	.short	0x0003
        /*0012*/ 	.short	0x0018
        /*0014*/ 	.byte	0x00, 0xf0, 0x11, 0x00


	//----- nvinfo : EIATTR_KPARAM_INFO
	.align		4
.L_11:
        /*0018*/ 	.byte	0x04, 0x17
        /*001a*/ 	.short	(.L_13 - .L_12)
.L_12:
        /*001c*/ 	.word	0x00000000
        /*0020*/ 	.short	0x0002
        /*0022*/ 	.short	0x0010
        /*0024*/ 	.byte	0x00, 0xf4, 0x21, 0x00


	//----- nvinfo : EIATTR_KPARAM_INFO
	.align		4
.L_13:
        /*0028*/ 	.byte	0x04, 0x17
        /*002a*/ 	.short	(.L_15 - .L_14)
.L_14:
        /*002c*/ 	.word	0x00000000
        /*0030*/ 	.short	0x0001
        /*0032*/ 	.short	0x0008
        /*0034*/ 	.byte	0x00, 0xf4, 0x21, 0x00


	//----- nvinfo : EIATTR_KPARAM_INFO
	.align		4
.L_15:
        /*0038*/ 	.byte	0x04, 0x17
        /*003a*/ 	.short	(.L_17 - .L_16)
.L_16:
        /*003c*/ 	.word	0x00000000
        /*0040*/ 	.short	0x0000
        /*0042*/ 	.short	0x0000
        /*0044*/ 	.byte	0x00, 0xf4, 0x21, 0x00


	//----- nvinfo : EIATTR_SPARSE_MMA_MASK
	.align		4
.L_17:
        /*0048*/ 	.byte	0x03, 0x50
        /*004a*/ 	.short	0x0000


	//----- nvinfo : EIATTR_MAXREG_COUNT
	.align		4
        /*004c*/ 	.byte	0x03, 0x1b
        /*004e*/ 	.short	0x00ff


	//----- nvinfo : EIATTR_EXIT_INSTR_OFFSETS
	.align		4
        /*0050*/ 	.byte	0x04, 0x1c
        /*0052*/ 	.short	(.L_19 - .L_18)


	//   ....[0]....
.L_18:
        /*0054*/ 	.word	0x00000200


	//   ....[1]....
        /*0058*/ 	.word	0x00000220


	//----- nvinfo : EIATTR_REQNTID
	.align		4
.L_19:
        /*005c*/ 	.byte	0x04, 0x10
        /*005e*/ 	.short	(.L_21 - .L_20)
.L_20:
        /*0060*/ 	.word	0x00000080
        /*0064*/ 	.word	0x00000001
        /*0068*/ 	.word	0x00000001


	//----- nvinfo : EIATTR_CBANK_PARAM_SIZE
	.align		4
.L_21:
        /*006c*/ 	.byte	0x03, 0x19
        /*006e*/ 	.short	0x001c


	//----- nvinfo : EIATTR_PARAM_CBANK
	.align		4
        /*0070*/ 	.byte	0x04, 0x0a
        /*0072*/ 	.short	(.L_23 - .L_22)
	.align		4
.L_22:
        /*0074*/ 	.word	index@(.nv.constant0.triton_poi_fused_clone_1)
        /*0078*/ 	.short	0x0210
        /*007a*/ 	.short	0x001c


	//----- nvinfo : EIATTR_SW_WAR
	.align		4
.L_23:
        /*007c*/ 	.byte	0x04, 0x36
        /*007e*/ 	.short	(.L_25 - .L_24)
.L_24:
        /*0080*/ 	.word	0x00000008
.L_25:


//--------------------- .nv.callgraph             --------------------------
	.section	.nv.callgraph,"",@"SHT_CUDA_CALLGRAPH"
	.align	4
	.sectionentsize	8
	.align		4
        /*0000*/ 	.word	0x00000000
	.align		4
        /*0004*/ 	.word	0xffffffff
	.align		4
        /*0008*/ 	.word	0x00000000
	.align		4
        /*000c*/ 	.word	0xfffffffe
	.align		4
        /*0010*/ 	.word	0x00000000
	.align		4
        /*0014*/ 	.word	0xfffffffd
	.align		4
        /*0018*/ 	.word	0x00000000
	.align		4
        /*001c*/ 	.word	0xfffffffc


//--------------------- .text.triton_poi_fused_clone_1 --------------------------
	.section	.text.triton_poi_fused_clone_1,"ax",@progbits
	.align	128
        .global         triton_poi_fused_clone_1
        .type           triton_poi_fused_clone_1,@function
        .size           triton_poi_fused_clone_1,(.L_x_1 - triton_poi_fused_clone_1)
        .other          triton_poi_fused_clone_1,@"STO_CUDA_ENTRY STV_DEFAULT"
triton_poi_fused_clone_1:
.text.triton_poi_fused_clone_1:
[----:B------:R-:W0:Y:S02]  /*0000*/  LDC R1, c[0x0][0x28] ;  /* 0x00000a00ff017b82 */ /* 0x000e240000000800 */
[----:B------:R-:W1:Y:S01]  /*0010*/  S2R R0, SR_TID.X ;  /* 0x0000000000007919 */ /* 0x000e620000002100 */
[----:B------:R-:W2:Y:S01]  /*0020*/  LDC.64 R4, c[0x0][0x218] ;  /* 0x00008600ff047b82 */ /* 0x000ea20000000a00 */
[----:B------:R-:W-:Y:S01]  /*0030*/  ULDC.64 UR4, c[0x0][0x208] ;  /* 0x0000820000047ab9 */ /* 0x000fe20000000a00 */
[----:B------:R-:W3:Y:S01]  /*0040*/  S2R R3, SR_CTAID.X ;  /* 0x0000000000037919 */ /* 0x000ee20000002500 */
[----:B-1----:R-:W-:Y:S02]  /*0050*/  LOP3.LUT R0, R0, 0x7f, RZ, 0xc0, !PT ;  /* 0x0000007f00007812 */ /* 0x002fe400078ec0ff */
[----:B---3--:R-:W-:-:S03]  /*0060*/  SHF.R.S32.HI R8, RZ, 0x18, R3 ;  /* 0x00000018ff087819 */ /* 0x008fc60000011403 */
[----:B------:R-:W-:Y:S02]  /*0070*/  IMAD R9, R3, 0x80, R0 ;  /* 0x0000008003097824 */ /* 0x000fe400078e0200 */
[----:B------:R-:W1:Y:S01]  /*0080*/  LDC.64 R2, c[0x0][0x210] ;  /* 0x00008400ff027b82 */ /* 0x000e620000000a00 */
[----:B------:R-:W-:Y:S02]  /*0090*/  SGXT R8, R8, 0x1 ;  /* 0x000000010808781a */ /* 0x000fe40000000200 */
[----:B------:R-:W-:Y:S02]  /*00a0*/  SHF.R.S32.HI R0, RZ, 0x1f, R9 ;  /* 0x0000001fff007819 */ /* 0x000fe40000011409 */
[-C--:B------:R-:W-:Y:S02]  /*00b0*/  LEA.HI R8, R8, R9.reuse, RZ, 0xb ;  /* 0x0000000908087211 */ /* 0x080fe400078f58ff */
[----:B------:R-:W-:Y:S02]  /*00c0*/  LEA.HI R0, R0, R9, RZ, 0x7 ;  /* 0x0000000900007211 */ /* 0x000fe400078f38ff */
[----:B------:R-:W-:-:S02]  /*00d0*/  SHF.R.S32.HI R11, RZ, 0xb, R8 ;  /* 0x0000000bff0b7819 */ /* 0x000fc40000011408 */
[----:B------:R-:W-:Y:S02]  /*00e0*/  SHF.R.S32.HI R6, RZ, 0x7, R0 ;  /* 0x00000007ff067819 */ /* 0x000fe40000011400 */
[----:B------:R-:W-:Y:S02]  /*00f0*/  LOP3.LUT R0, R0, 0xffffff80, RZ, 0xc0, !PT ;  /* 0xffffff8000007812 */ /* 0x000fe400078ec0ff */
[----:B------:R-:W-:Y:S02]  /*0100*/  LEA.HI R7, R6, R6, RZ, 0x4 ;  /* 0x0000000606077211 */ /* 0x000fe400078f20ff */
[C---:B------:R-:W-:Y:S01]  /*0110*/  ISETP.GE.AND P0, PT, R9.reuse, 0x1800, PT ;  /* 0x000018000900780c */ /* 0x040fe20003f06270 */
[----:B------:R-:W-:Y:S01]  /*0120*/  IMAD.IADD R0, R9, 0x1, -R0 ;  /* 0x0000000109007824 */ /* 0x000fe200078e0a00 */
[----:B------:R-:W-:-:S03]  /*0130*/  LOP3.LUT R7, R7, 0xfffffff0, RZ, 0xc0, !PT ;  /* 0xfffffff007077812 */ /* 0x000fc600078ec0ff */
[----:B------:R-:W-:Y:S02]  /*0140*/  IMAD R0, R11, 0x80, R0 ;  /* 0x000000800b007824 */ /* 0x000fe400078e0200 */
[----:B------:R-:W-:Y:S02]  /*0150*/  IMAD.IADD R7, R6, 0x1, -R7 ;  /* 0x0000000106077824 */ /* 0x000fe400078e0a07 */
[----:B--2---:R-:W-:-:S04]  /*0160*/  IMAD.WIDE R4, R0, 0x4, R4 ;  /* 0x0000000400047825 */ /* 0x004fc800078e0204 */
[----:B------:R-:W-:Y:S02]  /*0170*/  IMAD R7, R7, 0x180, R0 ;  /* 0x0000018007077824 */ /* 0x000fe400078e0200 */
[----:B------:R-:W-:Y:S02]  /*0180*/  IMAD.MOV.U32 R11, RZ, RZ, RZ ;  /* 0x000000ffff0b7224 */ /* 0x000fe400078e00ff */
[----:B------:R-:W-:Y:S02]  /*0190*/  IMAD.MOV.U32 R0, RZ, RZ, RZ ;  /* 0x000000ffff007224 */ /* 0x000fe400078e00ff */
[----:B-1----:R-:W-:Y:S02]  /*01a0*/  IMAD.WIDE R2, R7, 0x4, R2 ;  /* 0x0000000407027825 */ /* 0x002fe400078e0202 */
[----:B------:R-:W2:Y:S01]  /*01b0*/  @!P0 LDG.E.EL R11, desc[UR4][R4.64] ;  /* 0x00000004040b8981 */ /* 0x000ea2000c2e1900 */
[----:B------:R-:W1:Y:S03]  /*01c0*/  LDC.64 R6, c[0x0][0x220] ;  /* 0x00008800ff067b82 */ /* 0x000e660000000a00 */
[----:B------:R-:W2:Y:S01]  /*01d0*/  @!P0 LDG.E R0, desc[UR4][R2.64] ;  /* 0x0000000402008981 */ /* 0x000ea2000c1e1900 */
[----:B-1----:R-:W-:-:S04]  /*01e0*/  IMAD.WIDE R6, R9, 0x4, R6 ;  /* 0x0000000409067825 */ /* 0x002fc800078e0206 */
[----:B--2---:R-:W-:Y:S01]  /*01f0*/  FADD R11, R11, R0 ;  /* 0x000000000b0b7221 */ /* 0x004fe20000000000 */
[----:B------:R-:W-:Y:S06]  /*0200*/  @P0 EXIT ;  /* 0x000000000000094d */ /* 0x000fec0003800000 */
[----:B------:R-:W-:Y:S01]  /*0210*/  STG.E desc[UR4][R6.64], R11 ;  /* 0x0000000b06007986 */ /* 0x000fe2000c101904 */
[----:B------:R-:W-:Y:S05]  /*0220*/  EXIT ;  /* 0x000000000000794d */ /* 0x000fea0003800000 */
.L_x_0:
[----:B------:R-:W-:-:S00]  /*0230*/  BRA `(.L_x_0) ;  /* 0xfffffffc00fc7947 */ /* 0x000fc0000383ffff */
[----:B------:R-:W-:-:S00]  /*0240*/  NOP ;  /* 0x0000000000007918 */ /* 0x000fc00000000000 */
        /* <DEDUP_REMOVED lines=11> */
.L_x_1:


//--------------------- .nv.constant0.triton_poi_fused_clone_1 --------------------------
	.section	.nv.constant0.triton_poi_fused_clone_1,"a",@progbits
	.sectionflags	@""
	.align	4
.nv.constant0.triton_poi_fused_clone_1:
	.zero		556
